//
// Generated by NVIDIA NVVM Compiler
//
// Compiler Build ID: CL-36424714
// Cuda compilation tools, release 13.0, V13.0.88
// Based on NVVM 20.0.0
//

.version 9.0
.target sm_100
.address_size 64

	// .globl	_Z9sumVectorPiS_S_

.visible .entry _Z9sumVectorPiS_S_(
	.param .u64 .ptr .align 1 _Z9sumVectorPiS_S__param_0,
	.param .u64 .ptr .align 1 _Z9sumVectorPiS_S__param_1,
	.param .u64 .ptr .align 1 _Z9sumVectorPiS_S__param_2
)
{
	.reg .pred 	%p<2>;
	.reg .b32 	%r<8>;
	.reg .b64 	%rd<11>;

	ld.param.u64 	%rd1, [_Z9sumVectorPiS_S__param_0];
	ld.param.u64 	%rd2, [_Z9sumVectorPiS_S__param_1];
	ld.param.u64 	%rd3, [_Z9sumVectorPiS_S__param_2];
	mov.u32 	%r2, %tid.x;
	mov.u32 	%r3, %ctaid.x;
	mov.u32 	%r4, %ntid.x;
	mad.lo.s32 	%r1, %r3, %r4, %r2;
	setp.gt.u32 	%p1, %r1, 1023;
	@%p1 bra 	$L__BB0_2;
	cvta.to.global.u64 	%rd4, %rd1;
	cvta.to.global.u64 	%rd5, %rd2;
	cvta.to.global.u64 	%rd6, %rd3;
	mul.wide.u32 	%rd7, %r1, 4;
	add.s64 	%rd8, %rd4, %rd7;
	ld.global.u32 	%r5, [%rd8];
	add.s64 	%rd9, %rd5, %rd7;
	ld.global.u32 	%r6, [%rd9];
	add.s32 	%r7, %r6, %r5;
	add.s64 	%rd10, %rd6, %rd7;
	st.global.u32 	[%rd10], %r7;
$L__BB0_2:
	ret;

}
	// .globl	_Z10fillVectorPi
.visible .entry _Z10fillVectorPi(
	.param .u64 .ptr .align 1 _Z10fillVectorPi_param_0
)
{
	.reg .pred 	%p<2>;
	.reg .b32 	%r<6>;
	.reg .b64 	%rd<5>;

	ld.param.u64 	%rd1, [_Z10fillVectorPi_param_0];
	mov.u32 	%r2, %tid.x;
	mov.u32 	%r3, %ctaid.x;
	mov.u32 	%r4, %ntid.x;
	mad.lo.s32 	%r1, %r3, %r4, %r2;
	setp.gt.u32 	%p1, %r1, 1023;
	@%p1 bra 	$L__BB1_2;
	cvta.to.global.u64 	%rd2, %rd1;
	add.s32 	%r5, %r1, 1;
	mul.wide.u32 	%rd3, %r1, 4;
	add.s64 	%rd4, %rd2, %rd3;
	st.global.u32 	[%rd4], %r5;
$L__BB1_2:
	ret;

}


// ===== COMPILED SASS (sm_100) =====

	.target	sm_100

	.elftype	@"ET_EXEC"


//--------------------- .note.nv.tkinfo           --------------------------
	.section	.note.nv.tkinfo,"",@"SHT_NOTE"
	.sectionflags	@"SHF_NOTE_NV_TKINFO"
	.tkinfo
        /*0018*/ 	.word	0x00000002
        /*0030*/ 	.string	""
        /*0030*/ 	.string	"ptxas"
        /*0030*/ 	.string	"Cuda compilation tools, release 13.0, V13.0.88"
        /*0030*/ 	.string	"Build cuda_13.0.r13.0/compiler.36424714_0"
        /*0030*/ 	.string	"-arch sm_100 -m 64 "



//--------------------- .note.nv.cuinfo           --------------------------
	.section	.note.nv.cuinfo,"",@"SHT_NOTE"
	.sectionflags	@"SHF_NOTE_NV_CUINFO"
        /*0018*/ 	.short	0x0002
        /*001a*/ 	.short	0x0064
        /*001c*/ 	.short	0x0082
	.zero		2


//--------------------- .nv.info                  --------------------------
	.section	.nv.info,"",@"SHT_CUDA_INFO"
	.align	4


	//----- nvinfo : EIATTR_REGCOUNT
	.align		4
        /*0000*/ 	.byte	0x04, 0x2f
        /*0002*/ 	.short	(.L_1 - .L_0)
	.align		4
.L_0:
        /*0004*/ 	.word	index@(_Z9sumVectorPiS_S_)
        /*0008*/ 	.word	0x0000000c


	//----- nvinfo : EIATTR_FRAME_SIZE
	.align		4
.L_1:
        /*000c*/ 	.byte	0x04, 0x11
        /*000e*/ 	.short	(.L_3 - .L_2)
	.align		4
.L_2:
        /*0010*/ 	.word	index@(_Z9sumVectorPiS_S_)
        /*0014*/ 	.word	0x00000000


	//----- nvinfo : EIATTR_REGCOUNT
	.align		4
.L_3:
        /*0018*/ 	.byte	0x04, 0x2f
        /*001a*/ 	.short	(.L_5 - .L_4)
	.align		4
.L_4:
        /*001c*/ 	.word	index@(_Z10fillVectorPi)
        /*0020*/ 	.word	0x0000000a


	//----- nvinfo : EIATTR_FRAME_SIZE
	.align		4
.L_5:
        /*0024*/ 	.byte	0x04, 0x11
        /*0026*/ 	.short	(.L_7 - .L_6)
	.align		4
.L_6:
        /*0028*/ 	.word	index@(_Z10fillVectorPi)
        /*002c*/ 	.word	0x00000000


	//----- nvinfo : EIATTR_MIN_STACK_SIZE
	.align		4
.L_7:
        /*0030*/ 	.byte	0x04, 0x12
        /*0032*/ 	.short	(.L_9 - .L_8)
	.align		4
.L_8:
        /*0034*/ 	.word	index@(_Z10fillVectorPi)
        /*0038*/ 	.word	0x00000000


	//----- nvinfo : EIATTR_MIN_STACK_SIZE
	.align		4
.L_9:
        /*003c*/ 	.byte	0x04, 0x12
        /*003e*/ 	.short	(.L_11 - .L_10)
	.align		4
.L_10:
        /*0040*/ 	.word	index@(_Z9sumVectorPiS_S_)
        /*0044*/ 	.word	0x00000000
.L_11:


//--------------------- .nv.compat                --------------------------
	.section	.nv.compat,"",@"SHT_CUDA_COMPAT_INFO"
	.align	4
        /*0000*/ 	.byte	0x02, 0x09, 0x00, 0x00, 0x02, 0x02, 0x01, 0x00, 0x02, 0x05, 0x05, 0x00, 0x03, 0x07, 0x01, 0x01
        /*0010*/ 	.byte	0x02, 0x03, 0x00, 0x00, 0x02, 0x06, 0x01, 0x00, 0x04, 0x0b, 0x08, 0x00, 0x09, 0x00, 0x00, 0x00
        /*0020*/ 	.byte	0x00, 0x00, 0x00, 0x00


//--------------------- .nv.info._Z10fillVectorPi --------------------------
	.section	.nv.info._Z10fillVectorPi,"",@"SHT_CUDA_INFO"
	.sectionflags	@""
	.align	4


	//----- nvinfo : EIATTR_CUDA_API_VERSION
	.align		4
        /*0000*/ 	.byte	0x04, 0x37
        /*0002*/ 	.short	(.L_13 - .L_12)
.L_12:
        /*0004*/ 	.word	0x00000082


	//----- nvinfo : EIATTR_KPARAM_INFO
	.align		4
.L_13:
        /*0008*/ 	.byte	0x04, 0x17
        /*000a*/ 	.short	(.L_15 - .L_14)
.L_14:
        /*000c*/ 	.word	0x00000000
        /*0010*/ 	.short	0x0000
        /*0012*/ 	.short	0x0000
        /*0014*/ 	.byte	0x00, 0xf5, 0x21, 0x00


	//----- nvinfo : EIATTR_SPARSE_MMA_MASK
	.align		4
.L_15:
        /*0018*/ 	.byte	0x03, 0x50
        /*001a*/ 	.short	0x0000


	//----- nvinfo : EIATTR_MAXREG_COUNT
	.align		4
        /*001c*/ 	.byte	0x03, 0x1b
        /*001e*/ 	.short	0x00ff


	//----- nvinfo : EIATTR_MERCURY_ISA_VERSION
	.align		4
        /*0020*/ 	.byte	0x03, 0x5f
        /*0022*/ 	.short	0x0101


	//----- nvinfo : EIATTR_VRC_CTA_INIT_COUNT
	.align		4
        /*0024*/ 	.byte	0x02, 0x4a
	.zero		1
	.zero		1


	//----- nvinfo : EIATTR_EXIT_INSTR_OFFSETS
	.align		4
        /*0028*/ 	.byte	0x04, 0x1c
        /*002a*/ 	.short	(.L_17 - .L_16)


	//   ....[0]....
.L_16:
        /*002c*/ 	.word	0x00000060


	//   ....[1]....
        /*0030*/ 	.word	0x000000c0


	//----- nvinfo : EIATTR_CBANK_PARAM_SIZE
	.align		4
.L_17:
        /*0034*/ 	.byte	0x03, 0x19
        /*0036*/ 	.short	0x0008


	//----- nvinfo : EIATTR_PARAM_CBANK
	.align		4
        /*0038*/ 	.byte	0x04, 0x0a
        /*003a*/ 	.short	(.L_19 - .L_18)
	.align		4
.L_18:
        /*003c*/ 	.word	index@(.nv.constant0._Z10fillVectorPi)
        /*0040*/ 	.short	0x0380
        /*0042*/ 	.short	0x0008


	//----- nvinfo : EIATTR_SW_WAR
	.align		4
.L_19:
        /*0044*/ 	.byte	0x04, 0x36
        /*0046*/ 	.short	(.L_21 - .L_20)
.L_20:
        /*0048*/ 	.word	0x00000008
.L_21:


//--------------------- .nv.info._Z9sumVectorPiS_S_ --------------------------
	.section	.nv.info._Z9sumVectorPiS_S_,"",@"SHT_CUDA_INFO"
	.sectionflags	@""
	.align	4


	//----- nvinfo : EIATTR_CUDA_API_VERSION
	.align		4
        /*0000*/ 	.byte	0x04, 0x37
        /*0002*/ 	.short	(.L_23 - .L_22)
.L_22:
        /*0004*/ 	.word	0x00000082


	//----- nvinfo : EIATTR_KPARAM_INFO
	.align		4
.L_23:
        /*0008*/ 	.byte	0x04, 0x17
        /*000a*/ 	.short	(.L_25 - .L_24)
.L_24:
        /*000c*/ 	.word	0x00000000
        /*0010*/ 	.short	0x0002
        /*0012*/ 	.short	0x0010
        /*0014*/ 	.byte	0x00, 0xf5, 0x21, 0x00


	//----- nvinfo : EIATTR_KPARAM_INFO
	.align		4
.L_25:
        /*0018*/ 	.byte	0x04, 0x17
        /*001a*/ 	.short	(.L_27 - .L_26)
.L_26:
        /*001c*/ 	.word	0x00000000
        /*0020*/ 	.short	0x0001
        /*0022*/ 	.short	0x0008
        /*0024*/ 	.byte	0x00, 0xf5, 0x21, 0x00


	//----- nvinfo : EIATTR_KPARAM_INFO
	.align		4
.L_27:
        /*0028*/ 	.byte	0x04, 0x17
        /*002a*/ 	.short	(.L_29 - .L_28)
.L_28:
        /*002c*/ 	.word	0x00000000
        /*0030*/ 	.short	0x0000
        /*0032*/ 	.short	0x0000
        /*0034*/ 	.byte	0x00, 0xf5, 0x21, 0x00


	//----- nvinfo : EIATTR_SPARSE_MMA_MASK
	.align		4
.L_29:
        /*0038*/ 	.byte	0x03, 0x50
        /*003a*/ 	.short	0x0000


	//----- nvinfo : EIATTR_MAXREG_COUNT
	.align		4
        /*003c*/ 	.byte	0x03, 0x1b
        /*003e*/ 	.short	0x00ff


	//----- nvinfo : EIATTR_MERCURY_ISA_VERSION
	.align		4
        /*0040*/ 	.byte	0x03, 0x5f
        /*0042*/ 	.short	0x0101


	//----- nvinfo : EIATTR_VRC_CTA_INIT_COUNT
	.align		4
        /*0044*/ 	.byte	0x02, 0x4a
	.zero		1
	.zero		1


	//----- nvinfo : EIATTR_EXIT_INSTR_OFFSETS
	.align		4
        /*0048*/ 	.byte	0x04, 0x1c
        /*004a*/ 	.short	(.L_31 - .L_30)


	//   ....[0]....
.L_30:
        /*004c*/ 	.word	0x00000060


	//   ....[1]....
        /*0050*/ 	.word	0x00000120


	//----- nvinfo : EIATTR_CBANK_PARAM_SIZE
	.align		4
.L_31:
        /*0054*/ 	.byte	0x03, 0x19
        /*0056*/ 	.short	0x0018


	//----- nvinfo : EIATTR_PARAM_CBANK
	.align		4
        /*0058*/ 	.byte	0x04, 0x0a
        /*005a*/ 	.short	(.L_33 - .L_32)
	.align		4
.L_32:
        /*005c*/ 	.word	index@(.nv.constant0._Z9sumVectorPiS_S_)
        /*0060*/ 	.short	0x0380
        /*0062*/ 	.short	0x0018


	//----- nvinfo : EIATTR_SW_WAR
	.align		4
.L_33:
        /*0064*/ 	.byte	0x04, 0x36
        /*0066*/ 	.short	(.L_35 - .L_34)
.L_34:
        /*0068*/ 	.word	0x00000008
.L_35:


//--------------------- .nv.callgraph             --------------------------
	.section	.nv.callgraph,"",@"SHT_CUDA_CALLGRAPH"
	.align	4
	.sectionentsize	8
	.align		4
        /*0000*/ 	.word	0x00000000
	.align		4
        /*0004*/ 	.word	0xffffffff
	.align		4
        /*0008*/ 	.word	0x00000000
	.align		4
        /*000c*/ 	.word	0xfffffffe
	.align		4
        /*0010*/ 	.word	0x00000000
	.align		4
        /*0014*/ 	.word	0xfffffffd
	.align		4
        /*0018*/ 	.word	0x00000000
	.align		4
        /*001c*/ 	.word	0xfffffffc


//--------------------- .text._Z10fillVectorPi    --------------------------
	.section	.text._Z10fillVectorPi,"ax",@progbits
	.align	128
        .global         _Z10fillVectorPi
        .type           _Z10fillVectorPi,@function
        .size           _Z10fillVectorPi,(.L_x_2 - _Z10fillVectorPi)
        .other          _Z10fillVectorPi,@"STO_CUDA_ENTRY STV_DEFAULT"
_Z10fillVectorPi:
.text._Z10fillVectorPi:
[----:B------:R-:W-:Y:S01]  /*0000*/  LDC R1, c[0x0][0x37c] ;  /* 0x0000df00ff017b82 */ /* 0x000fe20000000800 */
[----:B------:R-:W0:Y:S07]  /*0010*/  S2R R5, SR_TID.X ;  /* 0x0000000000057919 */ /* 0x000e2e0000002100 */
[----:B------:R-:W0:Y:S08]  /*0020*/  S2UR UR4, SR_CTAID.X ;  /* 0x00000000000479c3 */ /* 0x000e300000002500 */
[----:B------:R-:W0:Y:S02]  /*0030*/  LDC R0, c[0x0][0x360] ;  /* 0x0000d800ff007b82 */ /* 0x000e240000000800 */
[----:B0-----:R-:W-:-:S05]  /*0040*/  IMAD R5, R0, UR4, R5 ;  /* 0x0000000400057c24 */ /* 0x001fca000f8e0205 */
[----:B------:R-:W-:-:S13]  /*0050*/  ISETP.GT.U32.AND P0, PT, R5, 0x3ff, PT ;  /* 0x000003ff0500780c */ /* 0x000fda0003f04070 */
[----:B------:R-:W-:Y:S05]  /*0060*/  @P0 EXIT ;  /* 0x000000000000094d */ /* 0x000fea0003800000 */
[----:B------:R-:W0:Y:S01]  /*0070*/  LDC.64 R2, c[0x0][0x380] ;  /* 0x0000e000ff027b82 */ /* 0x000e220000000a00 */
[----:B------:R-:W1:Y:S01]  /*0080*/  LDCU.64 UR4, c[0x0][0x358] ;  /* 0x00006b00ff0477ac */ /* 0x000e620008000a00 */
[C---:B------:R-:W-:Y:S01]  /*0090*/  IADD3 R7, PT, PT, R5.reuse, 0x1, RZ ;  /* 0x0000000105077810 */ /* 0x040fe20007ffe0ff */
[----:B0-----:R-:W-:-:S05]  /*00a0*/  IMAD.WIDE.U32 R2, R5, 0x4, R2 ;  /* 0x0000000405027825 */ /* 0x001fca00078e0002 */
[----:B-1----:R-:W-:Y:S01]  /*00b0*/  STG.E desc[UR4][R2.64], R7 ;  /* 0x0000000702007986 */ /* 0x002fe2000c101904 */
[----:B------:R-:W-:Y:S05]  /*00c0*/  EXIT ;  /* 0x000000000000794d */ /* 0x000fea0003800000 */
.L_x_0:
[----:B------:R-:W-:-:S00]  /*00d0*/  BRA `(.L_x_0) ;  /* 0xfffffffc00fc7947 */ /* 0x000fc0000383ffff */
[----:B------:R-:W-:-:S00]  /*00e0*/  NOP ;  /* 0x0000000000007918 */ /* 0x000fc00000000000 */
        /* <DEDUP_REMOVED lines=9> */
.L_x_2:


//--------------------- .text._Z9sumVectorPiS_S_  --------------------------
	.section	.text._Z9sumVectorPiS_S_,"ax",@progbits
	.align	128
        .global         _Z9sumVectorPiS_S_
        .type           _Z9sumVectorPiS_S_,@function
        .size           _Z9sumVectorPiS_S_,(.L_x_3 - _Z9sumVectorPiS_S_)
        .other          _Z9sumVectorPiS_S_,@"STO_CUDA_ENTRY STV_DEFAULT"
_Z9sumVectorPiS_S_:
.text._Z9sumVectorPiS_S_:
        /* <DEDUP_REMOVED lines=8> */
[----:B------:R-:W1:Y:S07]  /*0080*/  LDCU.64 UR4, c[0x0][0x358] ;  /* 0x00006b00ff0477ac */ /* 0x000e6e0008000a00 */
[----:B------:R-:W2:Y:S08]  /*0090*/  LDC.64 R4, c[0x0][0x388] ;  /* 0x0000e200ff047b82 */ /* 0x000eb00000000a00 */
[----:B------:R-:W3:Y:S01]  /*00a0*/  LDC.64 R6, c[0x0][0x390] ;  /* 0x0000e400ff067b82 */ /* 0x000ee20000000a00 */
[----:B0-----:R-:W-:-:S06]  /*00b0*/  IMAD.WIDE.U32 R2, R9, 0x4, R2 ;  /* 0x0000000409027825 */ /* 0x001fcc00078e0002 */
[----:B-1----:R-:W4:Y:S01]  /*00c0*/  LDG.E R2, desc[UR4][R2.64] ;  /* 0x0000000402027981 */ /* 0x002f22000c1e1900 */
[----:B--2---:R-:W-:-:S06]  /*00d0*/  IMAD.WIDE.U32 R4, R9, 0x4, R4 ;  /* 0x0000000409047825 */ /* 0x004fcc00078e0004 */
[----:B------:R-:W4:Y:S01]  /*00e0*/  LDG.E R5, desc[UR4][R4.64] ;  /* 0x0000000404057981 */ /* 0x000f22000c1e1900 */
[----:B---3--:R-:W-:Y:S01]  /*00f0*/  IMAD.WIDE.U32 R6, R9, 0x4, R6 ;  /* 0x0000000409067825 */ /* 0x008fe200078e0006 */
[----:B----4-:R-:W-:-:S05]  /*0100*/  IADD3 R9, PT, PT, R2, R5, RZ ;  /* 0x0000000502097210 */ /* 0x010fca0007ffe0ff */
[----:B------:R-:W-:Y:S01]  /*0110*/  STG.E desc[UR4][R6.64], R9 ;  /* 0x0000000906007986 */ /* 0x000fe2000c101904 */
[----:B------:R-:W-:Y:S05]  /*0120*/  EXIT ;  /* 0x000000000000794d */ /* 0x000fea0003800000 */
.L_x_1:
        /* <DEDUP_REMOVED lines=13> */
.L_x_3:


//--------------------- .nv.shared.reserved.0     --------------------------
	.section	.nv.shared.reserved.0,"aw",@nobits
	.weak		__nv_reservedSMEM_offset_0_alias
	.size		__nv_reservedSMEM_offset_0_alias, 0, 64
	.other		__nv_reservedSMEM_offset_0_alias,@"STO_CUDA_RESERVED_SHARED STV_DEFAULT"
__nv_reservedSMEM_offset_0_alias:
	.zero		0
	.zero		64


//--------------------- .nv.constant0._Z10fillVectorPi --------------------------
	.section	.nv.constant0._Z10fillVectorPi,"a",@progbits
	.sectionflags	@""
	.align	4
.nv.constant0._Z10fillVectorPi:
	.zero		904


//--------------------- .nv.constant0._Z9sumVectorPiS_S_ --------------------------
	.section	.nv.constant0._Z9sumVectorPiS_S_,"a",@progbits
	.sectionflags	@""
	.align	4
.nv.constant0._Z9sumVectorPiS_S_:
	.zero		920


//--------------------- SYMBOLS --------------------------

	.type		.nv.reservedSmem.offset0,@object
	.size		.nv.reservedSmem.offset0,0x4
